//
// Generated by NVIDIA NVVM Compiler
//
// Compiler Build ID: CL-36424714
// Cuda compilation tools, release 13.0, V13.0.88
// Based on NVVM 20.0.0
//

.version 9.0
.target sm_100
.address_size 64

	// .globl	_Z12calculate_mtPcS_iiPPi

.visible .entry _Z12calculate_mtPcS_iiPPi(
	.param .u64 .ptr .align 1 _Z12calculate_mtPcS_iiPPi_param_0,
	.param .u64 .ptr .align 1 _Z12calculate_mtPcS_iiPPi_param_1,
	.param .u32 _Z12calculate_mtPcS_iiPPi_param_2,
	.param .u32 _Z12calculate_mtPcS_iiPPi_param_3,
	.param .u64 .ptr .align 1 _Z12calculate_mtPcS_iiPPi_param_4
)
{
	.reg .pred 	%p<5>;
	.reg .b16 	%rs<3>;
	.reg .b32 	%r<14>;
	.reg .b64 	%rd<23>;

	ld.param.u64 	%rd2, [_Z12calculate_mtPcS_iiPPi_param_0];
	ld.param.u64 	%rd3, [_Z12calculate_mtPcS_iiPPi_param_1];
	ld.param.u32 	%r3, [_Z12calculate_mtPcS_iiPPi_param_2];
	ld.param.u32 	%r4, [_Z12calculate_mtPcS_iiPPi_param_3];
	ld.param.u64 	%rd4, [_Z12calculate_mtPcS_iiPPi_param_4];
	cvta.to.global.u64 	%rd1, %rd4;
	mov.u32 	%r6, %ctaid.x;
	mov.u32 	%r7, %ntid.x;
	mov.u32 	%r8, %tid.x;
	mad.lo.s32 	%r1, %r6, %r7, %r8;
	mov.u32 	%r9, %ctaid.y;
	mov.u32 	%r10, %ntid.y;
	mov.u32 	%r11, %tid.y;
	mad.lo.s32 	%r12, %r9, %r10, %r11;
	setp.gt.s32 	%p1, %r1, %r3;
	setp.gt.s32 	%p2, %r12, %r4;
	or.pred  	%p3, %p1, %p2;
	@%p3 bra 	$L__BB0_4;
	cvta.to.global.u64 	%rd5, %rd2;
	cvta.to.global.u64 	%rd6, %rd3;
	cvt.s64.s32 	%rd7, %r1;
	add.s64 	%rd8, %rd5, %rd7;
	ld.global.u8 	%rs1, [%rd8+-1];
	cvt.u64.u32 	%rd9, %r12;
	add.s64 	%rd10, %rd6, %rd9;
	ld.global.u8 	%rs2, [%rd10+-1];
	setp.ne.s16 	%p4, %rs1, %rs2;
	@%p4 bra 	$L__BB0_3;
	mul.wide.s32 	%rd17, %r1, 8;
	add.s64 	%rd18, %rd1, %rd17;
	ld.global.u64 	%rd19, [%rd18];
	cvta.to.global.u64 	%rd20, %rd19;
	mul.wide.u32 	%rd21, %r12, 4;
	add.s64 	%rd22, %rd20, %rd21;
	st.global.u32 	[%rd22], %r12;
	bra.uni 	$L__BB0_4;
$L__BB0_3:
	mul.wide.s32 	%rd11, %r1, 8;
	add.s64 	%rd12, %rd1, %rd11;
	ld.global.u64 	%rd13, [%rd12];
	cvta.to.global.u64 	%rd14, %rd13;
	mul.wide.u32 	%rd15, %r12, 4;
	add.s64 	%rd16, %rd14, %rd15;
	mov.b32 	%r13, 0;
	st.global.u32 	[%rd16], %r13;
$L__BB0_4:
	ret;

}
	// .globl	_Z12calculate_dpPcS_iiPPiS1_
.visible .entry _Z12calculate_dpPcS_iiPPiS1_(
	.param .u64 .ptr .align 1 _Z12calculate_dpPcS_iiPPiS1__param_0,
	.param .u64 .ptr .align 1 _Z12calculate_dpPcS_iiPPiS1__param_1,
	.param .u32 _Z12calculate_dpPcS_iiPPiS1__param_2,
	.param .u32 _Z12calculate_dpPcS_iiPPiS1__param_3,
	.param .u64 .ptr .align 1 _Z12calculate_dpPcS_iiPPiS1__param_4,
	.param .u64 .ptr .align 1 _Z12calculate_dpPcS_iiPPiS1__param_5
)
{
	.reg .pred 	%p<6>;
	.reg .b16 	%rs<3>;
	.reg .b32 	%r<32>;
	.reg .b64 	%rd<48>;

	ld.param.u64 	%rd2, [_Z12calculate_dpPcS_iiPPiS1__param_0];
	ld.param.u64 	%rd3, [_Z12calculate_dpPcS_iiPPiS1__param_1];
	ld.param.u32 	%r4, [_Z12calculate_dpPcS_iiPPiS1__param_2];
	ld.param.u32 	%r5, [_Z12calculate_dpPcS_iiPPiS1__param_3];
	ld.param.u64 	%rd5, [_Z12calculate_dpPcS_iiPPiS1__param_4];
	ld.param.u64 	%rd4, [_Z12calculate_dpPcS_iiPPiS1__param_5];
	cvta.to.global.u64 	%rd1, %rd5;
	mov.u32 	%r7, %ctaid.x;
	mov.u32 	%r8, %ntid.x;
	mov.u32 	%r9, %tid.x;
	mad.lo.s32 	%r1, %r7, %r8, %r9;
	mov.u32 	%r10, %ctaid.y;
	mov.u32 	%r11, %ntid.y;
	mov.u32 	%r12, %tid.y;
	mad.lo.s32 	%r13, %r10, %r11, %r12;
	setp.gt.s32 	%p1, %r1, %r4;
	setp.gt.s32 	%p2, %r13, %r5;
	or.pred  	%p3, %p1, %p2;
	@%p3 bra 	$L__BB1_6;
	cvta.to.global.u64 	%rd6, %rd2;
	cvta.to.global.u64 	%rd7, %rd3;
	cvt.s64.s32 	%rd8, %r1;
	add.s64 	%rd9, %rd6, %rd8;
	ld.global.u8 	%rs1, [%rd9+-1];
	cvt.u64.u32 	%rd10, %r13;
	add.s64 	%rd11, %rd7, %rd10;
	ld.global.u8 	%rs2, [%rd11+-1];
	setp.ne.s16 	%p4, %rs1, %rs2;
	@%p4 bra 	$L__BB1_3;
	mul.wide.s32 	%rd39, %r1, 8;
	add.s64 	%rd40, %rd1, %rd39;
	ld.global.u64 	%rd41, [%rd40+-8];
	cvta.to.global.u64 	%rd42, %rd41;
	mul.wide.u32 	%rd43, %r13, 4;
	add.s64 	%rd44, %rd42, %rd43;
	ld.global.u32 	%r31, [%rd44+-4];
	ld.global.u64 	%rd45, [%rd40];
	cvta.to.global.u64 	%rd46, %rd45;
	add.s64 	%rd47, %rd46, %rd43;
	st.global.u32 	[%rd47], %r31;
	bra.uni 	$L__BB1_6;
$L__BB1_3:
	cvta.to.global.u64 	%rd12, %rd4;
	mul.wide.s32 	%rd13, %r1, 8;
	add.s64 	%rd14, %rd12, %rd13;
	ld.global.u64 	%rd15, [%rd14];
	cvta.to.global.u64 	%rd16, %rd15;
	mul.wide.u32 	%rd17, %r13, 4;
	add.s64 	%rd18, %rd16, %rd17;
	ld.global.u32 	%r3, [%rd18];
	setp.ne.s32 	%p5, %r3, 0;
	@%p5 bra 	$L__BB1_5;
	add.s64 	%rd31, %rd1, %rd13;
	ld.global.u64 	%rd32, [%rd31+-8];
	cvta.to.global.u64 	%rd33, %rd32;
	add.s64 	%rd35, %rd33, %rd17;
	ld.global.u32 	%r23, [%rd35];
	ld.global.u32 	%r24, [%rd35+-4];
	min.s32 	%r25, %r23, %r24;
	ld.global.u32 	%r26, [%rd33];
	add.s32 	%r27, %r13, %r26;
	add.s32 	%r28, %r27, -1;
	min.s32 	%r29, %r25, %r28;
	add.s32 	%r30, %r29, 1;
	ld.global.u64 	%rd36, [%rd31];
	cvta.to.global.u64 	%rd37, %rd36;
	add.s64 	%rd38, %rd37, %rd17;
	st.global.u32 	[%rd38], %r30;
	bra.uni 	$L__BB1_6;
$L__BB1_5:
	add.s64 	%rd20, %rd1, %rd13;
	ld.global.u64 	%rd21, [%rd20+-8];
	cvta.to.global.u64 	%rd22, %rd21;
	add.s64 	%rd24, %rd22, %rd17;
	ld.global.u32 	%r14, [%rd24];
	ld.global.u32 	%r15, [%rd24+-4];
	min.s32 	%r16, %r14, %r15;
	mul.wide.s32 	%rd25, %r3, 4;
	add.s64 	%rd26, %rd22, %rd25;
	ld.global.u32 	%r17, [%rd26+-4];
	not.b32 	%r18, %r3;
	add.s32 	%r19, %r13, %r18;
	add.s32 	%r20, %r19, %r17;
	min.s32 	%r21, %r16, %r20;
	add.s32 	%r22, %r21, 1;
	ld.global.u64 	%rd27, [%rd20];
	cvta.to.global.u64 	%rd28, %rd27;
	add.s64 	%rd29, %rd28, %rd17;
	st.global.u32 	[%rd29], %r22;
$L__BB1_6:
	ret;

}


// ===== COMPILED SASS (sm_100) =====

	.target	sm_100

	.elftype	@"ET_EXEC"


//--------------------- .note.nv.tkinfo           --------------------------
	.section	.note.nv.tkinfo,"",@"SHT_NOTE"
	.sectionflags	@"SHF_NOTE_NV_TKINFO"
	.tkinfo
        /*0018*/ 	.word	0x00000002
        /*0030*/ 	.string	""
        /*0030*/ 	.string	"ptxas"
        /*0030*/ 	.string	"Cuda compilation tools, release 13.0, V13.0.88"
        /*0030*/ 	.string	"Build cuda_13.0.r13.0/compiler.36424714_0"
        /*0030*/ 	.string	"-arch sm_100 -m 64 "



//--------------------- .note.nv.cuinfo           --------------------------
	.section	.note.nv.cuinfo,"",@"SHT_NOTE"
	.sectionflags	@"SHF_NOTE_NV_CUINFO"
        /*0018*/ 	.short	0x0002
        /*001a*/ 	.short	0x0064
        /*001c*/ 	.short	0x0082
	.zero		2


//--------------------- .nv.info                  --------------------------
	.section	.nv.info,"",@"SHT_CUDA_INFO"
	.align	4


	//----- nvinfo : EIATTR_REGCOUNT
	.align		4
        /*0000*/ 	.byte	0x04, 0x2f
        /*0002*/ 	.short	(.L_1 - .L_0)
	.align		4
.L_0:
        /*0004*/ 	.word	index@(_Z12calculate_mtPcS_iiPPi)
        /*0008*/ 	.word	0x0000000c


	//----- nvinfo : EIATTR_FRAME_SIZE
	.align		4
.L_1:
        /*000c*/ 	.byte	0x04, 0x11
        /*000e*/ 	.short	(.L_3 - .L_2)
	.align		4
.L_2:
        /*0010*/ 	.word	index@(_Z12calculate_mtPcS_iiPPi)
        /*0014*/ 	.word	0x00000000


	//----- nvinfo : EIATTR_REGCOUNT
	.align		4
.L_3:
        /*0018*/ 	.byte	0x04, 0x2f
        /*001a*/ 	.short	(.L_5 - .L_4)
	.align		4
.L_4:
        /*001c*/ 	.word	index@(_Z12calculate_dpPcS_iiPPiS1_)
        /*0020*/ 	.word	0x00000010


	//----- nvinfo : EIATTR_FRAME_SIZE
	.align		4
.L_5:
        /*0024*/ 	.byte	0x04, 0x11
        /*0026*/ 	.short	(.L_7 - .L_6)
	.align		4
.L_6:
        /*0028*/ 	.word	index@(_Z12calculate_dpPcS_iiPPiS1_)
        /*002c*/ 	.word	0x00000000


	//----- nvinfo : EIATTR_MIN_STACK_SIZE
	.align		4
.L_7:
        /*0030*/ 	.byte	0x04, 0x12
        /*0032*/ 	.short	(.L_9 - .L_8)
	.align		4
.L_8:
        /*0034*/ 	.word	index@(_Z12calculate_dpPcS_iiPPiS1_)
        /*0038*/ 	.word	0x00000000


	//----- nvinfo : EIATTR_MIN_STACK_SIZE
	.align		4
.L_9:
        /*003c*/ 	.byte	0x04, 0x12
        /*003e*/ 	.short	(.L_11 - .L_10)
	.align		4
.L_10:
        /*0040*/ 	.word	index@(_Z12calculate_mtPcS_iiPPi)
        /*0044*/ 	.word	0x00000000
.L_11:


//--------------------- .nv.compat                --------------------------
	.section	.nv.compat,"",@"SHT_CUDA_COMPAT_INFO"
	.align	4
        /*0000*/ 	.byte	0x02, 0x09, 0x00, 0x00, 0x02, 0x02, 0x01, 0x00, 0x02, 0x05, 0x05, 0x00, 0x03, 0x07, 0x01, 0x01
        /*0010*/ 	.byte	0x02, 0x03, 0x00, 0x00, 0x02, 0x06, 0x01, 0x00, 0x04, 0x0b, 0x08, 0x00, 0x09, 0x00, 0x00, 0x00
        /*0020*/ 	.byte	0x00, 0x00, 0x00, 0x00


//--------------------- .nv.info._Z12calculate_dpPcS_iiPPiS1_ --------------------------
	.section	.nv.info._Z12calculate_dpPcS_iiPPiS1_,"",@"SHT_CUDA_INFO"
	.sectionflags	@""
	.align	4


	//----- nvinfo : EIATTR_CUDA_API_VERSION
	.align		4
        /*0000*/ 	.byte	0x04, 0x37
        /*0002*/ 	.short	(.L_13 - .L_12)
.L_12:
        /*0004*/ 	.word	0x00000082


	//----- nvinfo : EIATTR_KPARAM_INFO
	.align		4
.L_13:
        /*0008*/ 	.byte	0x04, 0x17
        /*000a*/ 	.short	(.L_15 - .L_14)
.L_14:
        /*000c*/ 	.word	0x00000000
        /*0010*/ 	.short	0x0005
        /*0012*/ 	.short	0x0020
        /*0014*/ 	.byte	0x00, 0xf5, 0x21, 0x00


	//----- nvinfo : EIATTR_KPARAM_INFO
	.align		4
.L_15:
        /*0018*/ 	.byte	0x04, 0x17
        /*001a*/ 	.short	(.L_17 - .L_16)
.L_16:
        /*001c*/ 	.word	0x00000000
        /*0020*/ 	.short	0x0004
        /*0022*/ 	.short	0x0018
        /*0024*/ 	.byte	0x00, 0xf5, 0x21, 0x00


	//----- nvinfo : EIATTR_KPARAM_INFO
	.align		4
.L_17:
        /*0028*/ 	.byte	0x04, 0x17
        /*002a*/ 	.short	(.L_19 - .L_18)
.L_18:
        /*002c*/ 	.word	0x00000000
        /*0030*/ 	.short	0x0003
        /*0032*/ 	.short	0x0014
        /*0034*/ 	.byte	0x00, 0xf0, 0x11, 0x00


	//----- nvinfo : EIATTR_KPARAM_INFO
	.align		4
.L_19:
        /*0038*/ 	.byte	0x04, 0x17
        /*003a*/ 	.short	(.L_21 - .L_20)
.L_20:
        /*003c*/ 	.word	0x00000000
        /*0040*/ 	.short	0x0002
        /*0042*/ 	.short	0x0010
        /*0044*/ 	.byte	0x00, 0xf0, 0x11, 0x00


	//----- nvinfo : EIATTR_KPARAM_INFO
	.align		4
.L_21:
        /*0048*/ 	.byte	0x04, 0x17
        /*004a*/ 	.short	(.L_23 - .L_22)
.L_22:
        /*004c*/ 	.word	0x00000000
        /*0050*/ 	.short	0x0001
        /*0052*/ 	.short	0x0008
        /*0054*/ 	.byte	0x00, 0xf5, 0x21, 0x00


	//----- nvinfo : EIATTR_KPARAM_INFO
	.align		4
.L_23:
        /*0058*/ 	.byte	0x04, 0x17
        /*005a*/ 	.short	(.L_25 - .L_24)
.L_24:
        /*005c*/ 	.word	0x00000000
        /*0060*/ 	.short	0x0000
        /*0062*/ 	.short	0x0000
        /*0064*/ 	.byte	0x00, 0xf5, 0x21, 0x00


	//----- nvinfo : EIATTR_SPARSE_MMA_MASK
	.align		4
.L_25:
        /*0068*/ 	.byte	0x03, 0x50
        /*006a*/ 	.short	0x0000


	//----- nvinfo : EIATTR_MAXREG_COUNT
	.align		4
        /*006c*/ 	.byte	0x03, 0x1b
        /*006e*/ 	.short	0x00ff


	//----- nvinfo : EIATTR_MERCURY_ISA_VERSION
	.align		4
        /*0070*/ 	.byte	0x03, 0x5f
        /*0072*/ 	.short	0x0101


	//----- nvinfo : EIATTR_VRC_CTA_INIT_COUNT
	.align		4
        /*0074*/ 	.byte	0x02, 0x4a
	.zero		1
	.zero		1


	//----- nvinfo : EIATTR_EXIT_INSTR_OFFSETS
	.align		4
        /*0078*/ 	.byte	0x04, 0x1c
        /*007a*/ 	.short	(.L_27 - .L_26)


	//   ....[0]....
.L_26:
        /*007c*/ 	.word	0x000000c0


	//   ....[1]....
        /*0080*/ 	.word	0x000001f0


	//   ....[2]....
        /*0084*/ 	.word	0x00000340


	//   ....[3]....
        /*0088*/ 	.word	0x00000440


	//----- nvinfo : EIATTR_CRS_STACK_SIZE
	.align		4
.L_27:
        /*008c*/ 	.byte	0x04, 0x1e
        /*008e*/ 	.short	(.L_29 - .L_28)
.L_28:
        /*0090*/ 	.word	0x00000000


	//----- nvinfo : EIATTR_CBANK_PARAM_SIZE
	.align		4
.L_29:
        /*0094*/ 	.byte	0x03, 0x19
        /*0096*/ 	.short	0x0028


	//----- nvinfo : EIATTR_PARAM_CBANK
	.align		4
        /*0098*/ 	.byte	0x04, 0x0a
        /*009a*/ 	.short	(.L_31 - .L_30)
	.align		4
.L_30:
        /*009c*/ 	.word	index@(.nv.constant0._Z12calculate_dpPcS_iiPPiS1_)
        /*00a0*/ 	.short	0x0380
        /*00a2*/ 	.short	0x0028


	//----- nvinfo : EIATTR_SW_WAR
	.align		4
.L_31:
        /*00a4*/ 	.byte	0x04, 0x36
        /*00a6*/ 	.short	(.L_33 - .L_32)
.L_32:
        /*00a8*/ 	.word	0x00000008
.L_33:


//--------------------- .nv.info._Z12calculate_mtPcS_iiPPi --------------------------
	.section	.nv.info._Z12calculate_mtPcS_iiPPi,"",@"SHT_CUDA_INFO"
	.sectionflags	@""
	.align	4


	//----- nvinfo : EIATTR_CUDA_API_VERSION
	.align		4
        /*0000*/ 	.byte	0x04, 0x37
        /*0002*/ 	.short	(.L_35 - .L_34)
.L_34:
        /*0004*/ 	.word	0x00000082


	//----- nvinfo : EIATTR_KPARAM_INFO
	.align		4
.L_35:
        /*0008*/ 	.byte	0x04, 0x17
        /*000a*/ 	.short	(.L_37 - .L_36)
.L_36:
        /*000c*/ 	.word	0x00000000
        /*0010*/ 	.short	0x0004
        /*0012*/ 	.short	0x0018
        /*0014*/ 	.byte	0x00, 0xf5, 0x21, 0x00


	//----- nvinfo : EIATTR_KPARAM_INFO
	.align		4
.L_37:
        /*0018*/ 	.byte	0x04, 0x17
        /*001a*/ 	.short	(.L_39 - .L_38)
.L_38:
        /*001c*/ 	.word	0x00000000
        /*0020*/ 	.short	0x0003
        /*0022*/ 	.short	0x0014
        /*0024*/ 	.byte	0x00, 0xf0, 0x11, 0x00


	//----- nvinfo : EIATTR_KPARAM_INFO
	.align		4
.L_39:
        /*0028*/ 	.byte	0x04, 0x17
        /*002a*/ 	.short	(.L_41 - .L_40)
.L_40:
        /*002c*/ 	.word	0x00000000
        /*0030*/ 	.short	0x0002
        /*0032*/ 	.short	0x0010
        /*0034*/ 	.byte	0x00, 0xf0, 0x11, 0x00


	//----- nvinfo : EIATTR_KPARAM_INFO
	.align		4
.L_41:
        /*0038*/ 	.byte	0x04, 0x17
        /*003a*/ 	.short	(.L_43 - .L_42)
.L_42:
        /*003c*/ 	.word	0x00000000
        /*0040*/ 	.short	0x0001
        /*0042*/ 	.short	0x0008
        /*0044*/ 	.byte	0x00, 0xf5, 0x21, 0x00


	//----- nvinfo : EIATTR_KPARAM_INFO
	.align		4
.L_43:
        /*0048*/ 	.byte	0x04, 0x17
        /*004a*/ 	.short	(.L_45 - .L_44)
.L_44:
        /*004c*/ 	.word	0x00000000
        /*0050*/ 	.short	0x0000
        /*0052*/ 	.short	0x0000
        /*0054*/ 	.byte	0x00, 0xf5, 0x21, 0x00


	//----- nvinfo : EIATTR_SPARSE_MMA_MASK
	.align		4
.L_45:
        /*0058*/ 	.byte	0x03, 0x50
        /*005a*/ 	.short	0x0000


	//----- nvinfo : EIATTR_MAXREG_COUNT
	.align		4
        /*005c*/ 	.byte	0x03, 0x1b
        /*005e*/ 	.short	0x00ff


	//----- nvinfo : EIATTR_MERCURY_ISA_VERSION
	.align		4
        /*0060*/ 	.byte	0x03, 0x5f
        /*0062*/ 	.short	0x0101


	//----- nvinfo : EIATTR_VRC_CTA_INIT_COUNT
	.align		4
        /*0064*/ 	.byte	0x02, 0x4a
	.zero		1
	.zero		1


	//----- nvinfo : EIATTR_EXIT_INSTR_OFFSETS
	.align		4
        /*0068*/ 	.byte	0x04, 0x1c
        /*006a*/ 	.short	(.L_47 - .L_46)


	//   ....[0]....
.L_46:
        /*006c*/ 	.word	0x000000c0


	//   ....[1]....
        /*0070*/ 	.word	0x000001c0


	//   ....[2]....
        /*0074*/ 	.word	0x00000220


	//----- nvinfo : EIATTR_CRS_STACK_SIZE
	.align		4
.L_47:
        /*0078*/ 	.byte	0x04, 0x1e
        /*007a*/ 	.short	(.L_49 - .L_48)
.L_48:
        /*007c*/ 	.word	0x00000000


	//----- nvinfo : EIATTR_CBANK_PARAM_SIZE
	.align		4
.L_49:
        /*0080*/ 	.byte	0x03, 0x19
        /*0082*/ 	.short	0x0020


	//----- nvinfo : EIATTR_PARAM_CBANK
	.align		4
        /*0084*/ 	.byte	0x04, 0x0a
        /*0086*/ 	.short	(.L_51 - .L_50)
	.align		4
.L_50:
        /*0088*/ 	.word	index@(.nv.constant0._Z12calculate_mtPcS_iiPPi)
        /*008c*/ 	.short	0x0380
        /*008e*/ 	.short	0x0020


	//----- nvinfo : EIATTR_SW_WAR
	.align		4
.L_51:
        /*0090*/ 	.byte	0x04, 0x36
        /*0092*/ 	.short	(.L_53 - .L_52)
.L_52:
        /*0094*/ 	.word	0x00000008
.L_53:


//--------------------- .nv.callgraph             --------------------------
	.section	.nv.callgraph,"",@"SHT_CUDA_CALLGRAPH"
	.align	4
	.sectionentsize	8
	.align		4
        /*0000*/ 	.word	0x00000000
	.align		4
        /*0004*/ 	.word	0xffffffff
	.align		4
        /*0008*/ 	.word	0x00000000
	.align		4
        /*000c*/ 	.word	0xfffffffe
	.align		4
        /*0010*/ 	.word	0x00000000
	.align		4
        /*0014*/ 	.word	0xfffffffd
	.align		4
        /*0018*/ 	.word	0x00000000
	.align		4
        /*001c*/ 	.word	0xfffffffc


//--------------------- .text._Z12calculate_dpPcS_iiPPiS1_ --------------------------
	.section	.text._Z12calculate_dpPcS_iiPPiS1_,"ax",@progbits
	.align	128
        .global         _Z12calculate_dpPcS_iiPPiS1_
        .type           _Z12calculate_dpPcS_iiPPiS1_,@function
        .size           _Z12calculate_dpPcS_iiPPiS1_,(.L_x_5 - _Z12calculate_dpPcS_iiPPiS1_)
        .other          _Z12calculate_dpPcS_iiPPiS1_,@"STO_CUDA_ENTRY STV_DEFAULT"
_Z12calculate_dpPcS_iiPPiS1_:
.text._Z12calculate_dpPcS_iiPPiS1_:
[----:B------:R-:W-:Y:S01]  /*0000*/  LDC R1, c[0x0][0x37c] ;  /* 0x0000df00ff017b82 */ /* 0x000fe20000000800 */
[----:B------:R-:W0:Y:S07]  /*0010*/  S2R R3, SR_TID.Y ;  /* 0x0000000000037919 */ /* 0x000e2e0000002200 */
[----:B------:R-:W1:Y:S01]  /*0020*/  LDC R9, c[0x0][0x360] ;  /* 0x0000d800ff097b82 */ /* 0x000e620000000800 */
[----:B------:R-:W2:Y:S01]  /*0030*/  LDCU.64 UR6, c[0x0][0x390] ;  /* 0x00007200ff0677ac */ /* 0x000ea20008000a00 */
[----:B------:R-:W1:Y:S06]  /*0040*/  S2R R2, SR_TID.X ;  /* 0x0000000000027919 */ /* 0x000e6c0000002100 */
[----:B------:R-:W0:Y:S08]  /*0050*/  S2UR UR5, SR_CTAID.Y ;  /* 0x00000000000579c3 */ /* 0x000e300000002600 */
[----:B------:R-:W0:Y:S08]  /*0060*/  LDC R0, c[0x0][0x364] ;  /* 0x0000d900ff007b82 */ /* 0x000e300000000800 */
[----:B------:R-:W1:Y:S01]  /*0070*/  S2UR UR4, SR_CTAID.X ;  /* 0x00000000000479c3 */ /* 0x000e620000002500 */
[----:B0-----:R-:W-:-:S05]  /*0080*/  IMAD R0, R0, UR5, R3 ;  /* 0x0000000500007c24 */ /* 0x001fca000f8e0203 */
[----:B--2---:R-:W-:Y:S01]  /*0090*/  ISETP.GT.AND P0, PT, R0, UR7, PT ;  /* 0x0000000700007c0c */ /* 0x004fe2000bf04270 */
[----:B-1----:R-:W-:-:S05]  /*00a0*/  IMAD R9, R9, UR4, R2 ;  /* 0x0000000409097c24 */ /* 0x002fca000f8e0202 */
[----:B------:R-:W-:-:S13]  /*00b0*/  ISETP.GT.OR P0, PT, R9, UR6, P0 ;  /* 0x0000000609007c0c */ /* 0x000fda0008704670 */
[----:B------:R-:W-:Y:S05]  /*00c0*/  @P0 EXIT ;  /* 0x000000000000094d */ /* 0x000fea0003800000 */
[----:B------:R-:W0:Y:S01]  /*00d0*/  LDCU.128 UR8, c[0x0][0x380] ;  /* 0x00007000ff0877ac */ /* 0x000e220008000c00 */
[----:B------:R-:W1:Y:S01]  /*00e0*/  LDCU.64 UR4, c[0x0][0x358] ;  /* 0x00006b00ff0477ac */ /* 0x000e620008000a00 */
[----:B0-----:R-:W-:Y:S02]  /*00f0*/  IADD3 R4, P1, PT, R0, UR10, RZ ;  /* 0x0000000a00047c10 */ /* 0x001fe4000ff3e0ff */
[C---:B------:R-:W-:Y:S02]  /*0100*/  IADD3 R2, P0, PT, R9.reuse, UR8, RZ ;  /* 0x0000000809027c10 */ /* 0x040fe4000ff1e0ff */
[----:B------:R-:W-:Y:S02]  /*0110*/  IADD3.X R5, PT, PT, RZ, UR11, RZ, P1, !PT ;  /* 0x0000000bff057c10 */ /* 0x000fe40008ffe4ff */
[----:B------:R-:W-:-:S04]  /*0120*/  LEA.HI.X.SX32 R3, R9, UR9, 0x1, P0 ;  /* 0x0000000909037c11 */ /* 0x000fc800080f0eff */
[----:B-1----:R-:W2:Y:S04]  /*0130*/  LDG.E.U8 R5, desc[UR4][R4.64+-0x1] ;  /* 0xffffff0404057981 */ /* 0x002ea8000c1e1100 */
[----:B------:R-:W2:Y:S02]  /*0140*/  LDG.E.U8 R2, desc[UR4][R2.64+-0x1] ;  /* 0xffffff0402027981 */ /* 0x000ea4000c1e1100 */
[----:B--2---:R-:W-:-:S13]  /*0150*/  ISETP.NE.AND P0, PT, R2, R5, PT ;  /* 0x000000050200720c */ /* 0x004fda0003f05270 */
[----:B------:R-:W-:Y:S05]  /*0160*/  @P0 BRA `(.L_x_0) ;  /* 0x0000000000240947 */ /* 0x000fea0003800000 */
[----:B------:R-:W0:Y:S02]  /*0170*/  LDC.64 R2, c[0x0][0x398] ;  /* 0x0000e600ff027b82 */ /* 0x000e240000000a00 */
[----:B0-----:R-:W-:-:S05]  /*0180*/  IMAD.WIDE R2, R9, 0x8, R2 ;  /* 0x0000000809027825 */ /* 0x001fca00078e0202 */
[----:B------:R-:W2:Y:S04]  /*0190*/  LDG.E.64 R4, desc[UR4][R2.64+-0x8] ;  /* 0xfffff80402047981 */ /* 0x000ea8000c1e1b00 */
[----:B------:R-:W3:Y:S01]  /*01a0*/  LDG.E.64 R6, desc[UR4][R2.64] ;  /* 0x0000000402067981 */ /* 0x000ee2000c1e1b00 */
[----:B--2---:R-:W-:-:S06]  /*01b0*/  IMAD.WIDE.U32 R4, R0, 0x4, R4 ;  /* 0x0000000400047825 */ /* 0x004fcc00078e0004 */
[----:B------:R-:W2:Y:S01]  /*01c0*/  LDG.E R5, desc[UR4][R4.64+-0x4] ;  /* 0xfffffc0404057981 */ /* 0x000ea2000c1e1900 */
[----:B---3--:R-:W-:-:S05]  /*01d0*/  IMAD.WIDE.U32 R6, R0, 0x4, R6 ;  /* 0x0000000400067825 */ /* 0x008fca00078e0006 */
[----:B--2---:R-:W-:Y:S01]  /*01e0*/  STG.E desc[UR4][R6.64], R5 ;  /* 0x0000000506007986 */ /* 0x004fe2000c101904 */
[----:B------:R-:W-:Y:S05]  /*01f0*/  EXIT ;  /* 0x000000000000794d */ /* 0x000fea0003800000 */
.L_x_0:
[----:B------:R-:W0:Y:S02]  /*0200*/  LDC.64 R2, c[0x0][0x3a0] ;  /* 0x0000e800ff027b82 */ /* 0x000e240000000a00 */
[----:B0-----:R-:W-:-:S06]  /*0210*/  IMAD.WIDE R2, R9, 0x8, R2 ;  /* 0x0000000809027825 */ /* 0x001fcc00078e0202 */
[----:B------:R-:W2:Y:S02]  /*0220*/  LDG.E.64 R2, desc[UR4][R2.64] ;  /* 0x0000000402027981 */ /* 0x000ea4000c1e1b00 */
[----:B--2---:R-:W-:-:S05]  /*0230*/  IMAD.WIDE.U32 R4, R0, 0x4, R2 ;  /* 0x0000000400047825 */ /* 0x004fca00078e0002 */
[----:B------:R-:W2:Y:S02]  /*0240*/  LDG.E R11, desc[UR4][R4.64] ;  /* 0x00000004040b7981 */ /* 0x000ea4000c1e1900 */
[----:B--2---:R-:W-:-:S13]  /*0250*/  ISETP.NE.AND P0, PT, R11, RZ, PT ;  /* 0x000000ff0b00720c */ /* 0x004fda0003f05270 */
[----:B------:R-:W-:Y:S05]  /*0260*/  @P0 BRA `(.L_x_1) ;  /* 0x0000000000380947 */ /* 0x000fea0003800000 */
[----:B------:R-:W0:Y:S02]  /*0270*/  LDC.64 R2, c[0x0][0x398] ;  /* 0x0000e600ff027b82 */ /* 0x000e240000000a00 */
[----:B0-----:R-:W-:-:S05]  /*0280*/  IMAD.WIDE R8, R9, 0x8, R2 ;  /* 0x0000000809087825 */ /* 0x001fca00078e0202 */
[----:B------:R-:W2:Y:S04]  /*0290*/  LDG.E.64 R2, desc[UR4][R8.64+-0x8] ;  /* 0xfffff80408027981 */ /* 0x000ea8000c1e1b00 */
[----:B------:R-:W3:Y:S01]  /*02a0*/  LDG.E.64 R6, desc[UR4][R8.64] ;  /* 0x0000000408067981 */ /* 0x000ee2000c1e1b00 */
[----:B--2---:R-:W-:-:S03]  /*02b0*/  IMAD.WIDE.U32 R4, R0, 0x4, R2 ;  /* 0x0000000400047825 */ /* 0x004fc600078e0002 */
[----:B------:R-:W2:Y:S04]  /*02c0*/  LDG.E R3, desc[UR4][R2.64] ;  /* 0x0000000402037981 */ /* 0x000ea8000c1e1900 */
[----:B------:R-:W4:Y:S04]  /*02d0*/  LDG.E R10, desc[UR4][R4.64] ;  /* 0x00000004040a7981 */ /* 0x000f28000c1e1900 */
[----:B------:R-:W4:Y:S01]  /*02e0*/  LDG.E R11, desc[UR4][R4.64+-0x4] ;  /* 0xfffffc04040b7981 */ /* 0x000f22000c1e1900 */
[C---:B---3--:R-:W-:Y:S01]  /*02f0*/  IMAD.WIDE.U32 R6, R0.reuse, 0x4, R6 ;  /* 0x0000000400067825 */ /* 0x048fe200078e0006 */
[----:B--2---:R-:W-:-:S04]  /*0300*/  IADD3 R12, PT, PT, R0, -0x1, R3 ;  /* 0xffffffff000c7810 */ /* 0x004fc80007ffe003 */
[----:B----4-:R-:W-:-:S04]  /*0310*/  VIMNMX3 R10, R10, R11, R12, PT ;  /* 0x0000000b0a0a720f */ /* 0x010fc8000380010c */
[----:B------:R-:W-:-:S05]  /*0320*/  IADD3 R11, PT, PT, R10, 0x1, RZ ;  /* 0x000000010a0b7810 */ /* 0x000fca0007ffe0ff */
[----:B------:R-:W-:Y:S01]  /*0330*/  STG.E desc[UR4][R6.64], R11 ;  /* 0x0000000b06007986 */ /* 0x000fe2000c101904 */
[----:B------:R-:W-:Y:S05]  /*0340*/  EXIT ;  /* 0x000000000000794d */ /* 0x000fea0003800000 */
.L_x_1:
[----:B------:R-:W0:Y:S02]  /*0350*/  LDC.64 R2, c[0x0][0x398] ;  /* 0x0000e600ff027b82 */ /* 0x000e240000000a00 */
[----:B0-----:R-:W-:-:S05]  /*0360*/  IMAD.WIDE R8, R9, 0x8, R2 ;  /* 0x0000000809087825 */ /* 0x001fca00078e0202 */
[----:B------:R-:W2:Y:S04]  /*0370*/  LDG.E.64 R2, desc[UR4][R8.64+-0x8] ;  /* 0xfffff80408027981 */ /* 0x000ea8000c1e1b00 */
[----:B------:R-:W3:Y:S01]  /*0380*/  LDG.E.64 R6, desc[UR4][R8.64] ;  /* 0x0000000408067981 */ /* 0x000ee2000c1e1b00 */
[----:B--2---:R-:W-:-:S04]  /*0390*/  IMAD.WIDE R4, R11, 0x4, R2 ;  /* 0x000000040b047825 */ /* 0x004fc800078e0202 */
[C---:B------:R-:W-:Y:S02]  /*03a0*/  IMAD.WIDE.U32 R2, R0.reuse, 0x4, R2 ;  /* 0x0000000400027825 */ /* 0x040fe400078e0002 */
[----:B------:R-:W2:Y:S04]  /*03b0*/  LDG.E R5, desc[UR4][R4.64+-0x4] ;  /* 0xfffffc0404057981 */ /* 0x000ea8000c1e1900 */
[----:B------:R-:W4:Y:S04]  /*03c0*/  LDG.E R10, desc[UR4][R2.64] ;  /* 0x00000004020a7981 */ /* 0x000f28000c1e1900 */
[----:B------:R-:W4:Y:S01]  /*03d0*/  LDG.E R13, desc[UR4][R2.64+-0x4] ;  /* 0xfffffc04020d7981 */ /* 0x000f22000c1e1900 */
[----:B------:R-:W-:Y:S01]  /*03e0*/  LOP3.LUT R11, RZ, R11, RZ, 0x33, !PT ;  /* 0x0000000bff0b7212 */ /* 0x000fe200078e33ff */
[----:B---3--:R-:W-:-:S03]  /*03f0*/  IMAD.WIDE.U32 R6, R0, 0x4, R6 ;  /* 0x0000000400067825 */ /* 0x008fc600078e0006 */
[----:B--2---:R-:W-:-:S04]  /*0400*/  IADD3 R11, PT, PT, R5, R0, R11 ;  /* 0x00000000050b7210 */ /* 0x004fc80007ffe00b */
[----:B----4-:R-:W-:-:S04]  /*0410*/  VIMNMX3 R10, R10, R13, R11, PT ;  /* 0x0000000d0a0a720f */ /* 0x010fc8000380010b */
[----:B------:R-:W-:-:S05]  /*0420*/  IADD3 R11, PT, PT, R10, 0x1, RZ ;  /* 0x000000010a0b7810 */ /* 0x000fca0007ffe0ff */
[----:B------:R-:W-:Y:S01]  /*0430*/  STG.E desc[UR4][R6.64], R11 ;  /* 0x0000000b06007986 */ /* 0x000fe2000c101904 */
[----:B------:R-:W-:Y:S05]  /*0440*/  EXIT ;  /* 0x000000000000794d */ /* 0x000fea0003800000 */
.L_x_2:
[----:B------:R-:W-:-:S00]  /*0450*/  BRA `(.L_x_2) ;  /* 0xfffffffc00fc7947 */ /* 0x000fc0000383ffff */
[----:B------:R-:W-:-:S00]  /*0460*/  NOP ;  /* 0x0000000000007918 */ /* 0x000fc00000000000 */
        /* <DEDUP_REMOVED lines=9> */
.L_x_5:


//--------------------- .text._Z12calculate_mtPcS_iiPPi --------------------------
	.section	.text._Z12calculate_mtPcS_iiPPi,"ax",@progbits
	.align	128
        .global         _Z12calculate_mtPcS_iiPPi
        .type           _Z12calculate_mtPcS_iiPPi,@function
        .size           _Z12calculate_mtPcS_iiPPi,(.L_x_6 - _Z12calculate_mtPcS_iiPPi)
        .other          _Z12calculate_mtPcS_iiPPi,@"STO_CUDA_ENTRY STV_DEFAULT"
_Z12calculate_mtPcS_iiPPi:
.text._Z12calculate_mtPcS_iiPPi:
        /* <DEDUP_REMOVED lines=24> */
[----:B0-----:R-:W-:-:S06]  /*0180*/  IMAD.WIDE R2, R7, 0x8, R2 ;  /* 0x0000000807027825 */ /* 0x001fcc00078e0202 */
[----:B------:R-:W2:Y:S02]  /*0190*/  LDG.E.64 R2, desc[UR4][R2.64] ;  /* 0x0000000402027981 */ /* 0x000ea4000c1e1b00 */
[----:B--2---:R-:W-:-:S05]  /*01a0*/  IMAD.WIDE.U32 R4, R9, 0x4, R2 ;  /* 0x0000000409047825 */ /* 0x004fca00078e0002 */
[----:B------:R-:W-:Y:S01]  /*01b0*/  STG.E desc[UR4][R4.64], R9 ;  /* 0x0000000904007986 */ /* 0x000fe2000c101904 */
[----:B------:R-:W-:Y:S05]  /*01c0*/  EXIT ;  /* 0x000000000000794d */ /* 0x000fea0003800000 */
.L_x_3:
[----:B------:R-:W0:Y:S02]  /*01d0*/  LDC.64 R2, c[0x0][0x398] ;  /* 0x0000e600ff027b82 */ /* 0x000e240000000a00 */
[----:B0-----:R-:W-:-:S05]  /*01e0*/  IMAD.WIDE R4, R7, 0x8, R2 ;  /* 0x0000000807047825 */ /* 0x001fca00078e0202 */
[----:B------:R-:W2:Y:S02]  /*01f0*/  LDG.E.64 R2, desc[UR4][R4.64] ;  /* 0x0000000404027981 */ /* 0x000ea4000c1e1b00 */
[----:B--2---:R-:W-:-:S05]  /*0200*/  IMAD.WIDE.U32 R2, R9, 0x4, R2 ;  /* 0x0000000409027825 */ /* 0x004fca00078e0002 */
[----:B------:R-:W-:Y:S01]  /*0210*/  STG.E desc[UR4][R2.64], RZ ;  /* 0x000000ff02007986 */ /* 0x000fe2000c101904 */
[----:B------:R-:W-:Y:S05]  /*0220*/  EXIT ;  /* 0x000000000000794d */ /* 0x000fea0003800000 */
.L_x_4:
        /* <DEDUP_REMOVED lines=13> */
.L_x_6:


//--------------------- .nv.shared.reserved.0     --------------------------
	.section	.nv.shared.reserved.0,"aw",@nobits
	.weak		__nv_reservedSMEM_offset_0_alias
	.size		__nv_reservedSMEM_offset_0_alias, 0, 64
	.other		__nv_reservedSMEM_offset_0_alias,@"STO_CUDA_RESERVED_SHARED STV_DEFAULT"
__nv_reservedSMEM_offset_0_alias:
	.zero		0
	.zero		64


//--------------------- .nv.constant0._Z12calculate_dpPcS_iiPPiS1_ --------------------------
	.section	.nv.constant0._Z12calculate_dpPcS_iiPPiS1_,"a",@progbits
	.sectionflags	@""
	.align	4
.nv.constant0._Z12calculate_dpPcS_iiPPiS1_:
	.zero		936


//--------------------- .nv.constant0._Z12calculate_mtPcS_iiPPi --------------------------
	.section	.nv.constant0._Z12calculate_mtPcS_iiPPi,"a",@progbits
	.sectionflags	@""
	.align	4
.nv.constant0._Z12calculate_mtPcS_iiPPi:
	.zero		928


//--------------------- SYMBOLS --------------------------

	.type		.nv.reservedSmem.offset0,@object
	.size		.nv.reservedSmem.offset0,0x4
